//
// Generated by NVIDIA NVVM Compiler
//
// Compiler Build ID: CL-36424714
// Cuda compilation tools, release 13.0, V13.0.88
// Based on NVVM 20.0.0
//

.version 9.0
.target sm_100
.address_size 64

	// .globl	_Z14stencil_kernelPKfPfiiS1_

.visible .entry _Z14stencil_kernelPKfPfiiS1_(
	.param .u64 .ptr .align 1 _Z14stencil_kernelPKfPfiiS1__param_0,
	.param .u64 .ptr .align 1 _Z14stencil_kernelPKfPfiiS1__param_1,
	.param .u32 _Z14stencil_kernelPKfPfiiS1__param_2,
	.param .u32 _Z14stencil_kernelPKfPfiiS1__param_3,
	.param .u64 .ptr .align 1 _Z14stencil_kernelPKfPfiiS1__param_4
)
{
	.reg .pred 	%p<4>;
	.reg .b32 	%r<21>;
	.reg .b32 	%f<13>;
	.reg .b64 	%rd<15>;

	ld.param.u64 	%rd1, [_Z14stencil_kernelPKfPfiiS1__param_0];
	ld.param.u64 	%rd2, [_Z14stencil_kernelPKfPfiiS1__param_1];
	ld.param.u32 	%r6, [_Z14stencil_kernelPKfPfiiS1__param_2];
	ld.param.u32 	%r7, [_Z14stencil_kernelPKfPfiiS1__param_3];
	ld.param.u64 	%rd3, [_Z14stencil_kernelPKfPfiiS1__param_4];
	mov.u32 	%r8, %ctaid.y;
	mov.u32 	%r9, %ntid.y;
	mov.u32 	%r10, %tid.y;
	mad.lo.s32 	%r1, %r8, %r9, %r10;
	add.s32 	%r2, %r1, 1;
	mov.u32 	%r11, %ctaid.x;
	mov.u32 	%r12, %ntid.x;
	mov.u32 	%r13, %tid.x;
	mad.lo.s32 	%r14, %r11, %r12, %r13;
	add.s32 	%r4, %r14, 1;
	add.s32 	%r15, %r6, -1;
	setp.ge.s32 	%p1, %r2, %r15;
	add.s32 	%r16, %r7, -1;
	setp.ge.s32 	%p2, %r4, %r16;
	or.pred  	%p3, %p1, %p2;
	@%p3 bra 	$L__BB0_2;
	cvta.to.global.u64 	%rd4, %rd1;
	cvta.to.global.u64 	%rd5, %rd2;
	cvta.to.global.u64 	%rd6, %rd3;
	mad.lo.s32 	%r17, %r7, %r2, %r4;
	mul.wide.s32 	%rd7, %r17, 4;
	add.s64 	%rd8, %rd4, %rd7;
	ld.global.f32 	%f1, [%rd8];
	mul.f32 	%f2, %f1, 0f40800000;
	mad.lo.s32 	%r18, %r7, %r1, %r4;
	mul.wide.s32 	%rd9, %r18, 4;
	add.s64 	%rd10, %rd4, %rd9;
	ld.global.f32 	%f3, [%rd10];
	sub.f32 	%f4, %f2, %f3;
	mul.wide.s32 	%rd11, %r7, 4;
	add.s64 	%rd12, %rd8, %rd11;
	ld.global.f32 	%f5, [%rd12];
	sub.f32 	%f6, %f4, %f5;
	ld.global.f32 	%f7, [%rd8+-4];
	sub.f32 	%f8, %f6, %f7;
	ld.global.f32 	%f9, [%rd8+4];
	sub.f32 	%f10, %f8, %f9;
	add.s32 	%r19, %r7, -2;
	mad.lo.s32 	%r20, %r19, %r1, %r14;
	mul.wide.s32 	%rd13, %r20, 4;
	add.s64 	%rd14, %rd5, %rd13;
	st.global.f32 	[%rd14], %f10;
	mul.f32 	%f11, %f10, %f10;
	atom.global.add.f32 	%f12, [%rd6], %f11;
$L__BB0_2:
	ret;

}


// ===== COMPILED SASS (sm_100) =====

	.target	sm_100

	.elftype	@"ET_EXEC"


//--------------------- .note.nv.tkinfo           --------------------------
	.section	.note.nv.tkinfo,"",@"SHT_NOTE"
	.sectionflags	@"SHF_NOTE_NV_TKINFO"
	.tkinfo
        /*0018*/ 	.word	0x00000002
        /*0030*/ 	.string	""
        /*0030*/ 	.string	"ptxas"
        /*0030*/ 	.string	"Cuda compilation tools, release 13.0, V13.0.88"
        /*0030*/ 	.string	"Build cuda_13.0.r13.0/compiler.36424714_0"
        /*0030*/ 	.string	"-arch sm_100 -m 64 "



//--------------------- .note.nv.cuinfo           --------------------------
	.section	.note.nv.cuinfo,"",@"SHT_NOTE"
	.sectionflags	@"SHF_NOTE_NV_CUINFO"
        /*0018*/ 	.short	0x0002
        /*001a*/ 	.short	0x0064
        /*001c*/ 	.short	0x0082
	.zero		2


//--------------------- .nv.info                  --------------------------
	.section	.nv.info,"",@"SHT_CUDA_INFO"
	.align	4


	//----- nvinfo : EIATTR_REGCOUNT
	.align		4
        /*0000*/ 	.byte	0x04, 0x2f
        /*0002*/ 	.short	(.L_1 - .L_0)
	.align		4
.L_0:
        /*0004*/ 	.word	index@(_Z14stencil_kernelPKfPfiiS1_)
        /*0008*/ 	.word	0x00000014


	//----- nvinfo : EIATTR_FRAME_SIZE
	.align		4
.L_1:
        /*000c*/ 	.byte	0x04, 0x11
        /*000e*/ 	.short	(.L_3 - .L_2)
	.align		4
.L_2:
        /*0010*/ 	.word	index@(_Z14stencil_kernelPKfPfiiS1_)
        /*0014*/ 	.word	0x00000000


	//----- nvinfo : EIATTR_MIN_STACK_SIZE
	.align		4
.L_3:
        /*0018*/ 	.byte	0x04, 0x12
        /*001a*/ 	.short	(.L_5 - .L_4)
	.align		4
.L_4:
        /*001c*/ 	.word	index@(_Z14stencil_kernelPKfPfiiS1_)
        /*0020*/ 	.word	0x00000000
.L_5:


//--------------------- .nv.compat                --------------------------
	.section	.nv.compat,"",@"SHT_CUDA_COMPAT_INFO"
	.align	4
        /*0000*/ 	.byte	0x02, 0x09, 0x00, 0x00, 0x02, 0x02, 0x01, 0x00, 0x02, 0x05, 0x05, 0x00, 0x03, 0x07, 0x01, 0x01
        /*0010*/ 	.byte	0x02, 0x03, 0x00, 0x00, 0x02, 0x06, 0x01, 0x00, 0x04, 0x0b, 0x08, 0x00, 0x09, 0x00, 0x00, 0x00
        /*0020*/ 	.byte	0x00, 0x00, 0x00, 0x00


//--------------------- .nv.info._Z14stencil_kernelPKfPfiiS1_ --------------------------
	.section	.nv.info._Z14stencil_kernelPKfPfiiS1_,"",@"SHT_CUDA_INFO"
	.sectionflags	@""
	.align	4


	//----- nvinfo : EIATTR_CUDA_API_VERSION
	.align		4
        /*0000*/ 	.byte	0x04, 0x37
        /*0002*/ 	.short	(.L_7 - .L_6)
.L_6:
        /*0004*/ 	.word	0x00000082


	//----- nvinfo : EIATTR_KPARAM_INFO
	.align		4
.L_7:
        /*0008*/ 	.byte	0x04, 0x17
        /*000a*/ 	.short	(.L_9 - .L_8)
.L_8:
        /*000c*/ 	.word	0x00000000
        /*0010*/ 	.short	0x0004
        /*0012*/ 	.short	0x0018
        /*0014*/ 	.byte	0x00, 0xf5, 0x21, 0x00


	//----- nvinfo : EIATTR_KPARAM_INFO
	.align		4
.L_9:
        /*0018*/ 	.byte	0x04, 0x17
        /*001a*/ 	.short	(.L_11 - .L_10)
.L_10:
        /*001c*/ 	.word	0x00000000
        /*0020*/ 	.short	0x0003
        /*0022*/ 	.short	0x0014
        /*0024*/ 	.byte	0x00, 0xf0, 0x11, 0x00


	//----- nvinfo : EIATTR_KPARAM_INFO
	.align		4
.L_11:
        /*0028*/ 	.byte	0x04, 0x17
        /*002a*/ 	.short	(.L_13 - .L_12)
.L_12:
        /*002c*/ 	.word	0x00000000
        /*0030*/ 	.short	0x0002
        /*0032*/ 	.short	0x0010
        /*0034*/ 	.byte	0x00, 0xf0, 0x11, 0x00


	//----- nvinfo : EIATTR_KPARAM_INFO
	.align		4
.L_13:
        /*0038*/ 	.byte	0x04, 0x17
        /*003a*/ 	.short	(.L_15 - .L_14)
.L_14:
        /*003c*/ 	.word	0x00000000
        /*0040*/ 	.short	0x0001
        /*0042*/ 	.short	0x0008
        /*0044*/ 	.byte	0x00, 0xf5, 0x21, 0x00


	//----- nvinfo : EIATTR_KPARAM_INFO
	.align		4
.L_15:
        /*0048*/ 	.byte	0x04, 0x17
        /*004a*/ 	.short	(.L_17 - .L_16)
.L_16:
        /*004c*/ 	.word	0x00000000
        /*0050*/ 	.short	0x0000
        /*0052*/ 	.short	0x0000
        /*0054*/ 	.byte	0x00, 0xf5, 0x21, 0x00


	//----- nvinfo : EIATTR_SPARSE_MMA_MASK
	.align		4
.L_17:
        /*0058*/ 	.byte	0x03, 0x50
        /*005a*/ 	.short	0x0000


	//----- nvinfo : EIATTR_MAXREG_COUNT
	.align		4
        /*005c*/ 	.byte	0x03, 0x1b
        /*005e*/ 	.short	0x00ff


	//----- nvinfo : EIATTR_MERCURY_ISA_VERSION
	.align		4
        /*0060*/ 	.byte	0x03, 0x5f
        /*0062*/ 	.short	0x0101


	//----- nvinfo : EIATTR_VRC_CTA_INIT_COUNT
	.align		4
        /*0064*/ 	.byte	0x02, 0x4a
	.zero		1
	.zero		1


	//----- nvinfo : EIATTR_EXIT_INSTR_OFFSETS
	.align		4
        /*0068*/ 	.byte	0x04, 0x1c
        /*006a*/ 	.short	(.L_19 - .L_18)


	//   ....[0]....
.L_18:
        /*006c*/ 	.word	0x00000100


	//   ....[1]....
        /*0070*/ 	.word	0x00000290


	//----- nvinfo : EIATTR_CBANK_PARAM_SIZE
	.align		4
.L_19:
        /*0074*/ 	.byte	0x03, 0x19
        /*0076*/ 	.short	0x0020


	//----- nvinfo : EIATTR_PARAM_CBANK
	.align		4
        /*0078*/ 	.byte	0x04, 0x0a
        /*007a*/ 	.short	(.L_21 - .L_20)
	.align		4
.L_20:
        /*007c*/ 	.word	index@(.nv.constant0._Z14stencil_kernelPKfPfiiS1_)
        /*0080*/ 	.short	0x0380
        /*0082*/ 	.short	0x0020


	//----- nvinfo : EIATTR_SW_WAR
	.align		4
.L_21:
        /*0084*/ 	.byte	0x04, 0x36
        /*0086*/ 	.short	(.L_23 - .L_22)
.L_22:
        /*0088*/ 	.word	0x00000008
.L_23:


//--------------------- .nv.callgraph             --------------------------
	.section	.nv.callgraph,"",@"SHT_CUDA_CALLGRAPH"
	.align	4
	.sectionentsize	8
	.align		4
        /*0000*/ 	.word	0x00000000
	.align		4
        /*0004*/ 	.word	0xffffffff
	.align		4
        /*0008*/ 	.word	0x00000000
	.align		4
        /*000c*/ 	.word	0xfffffffe
	.align		4
        /*0010*/ 	.word	0x00000000
	.align		4
        /*0014*/ 	.word	0xfffffffd
	.align		4
        /*0018*/ 	.word	0x00000000
	.align		4
        /*001c*/ 	.word	0xfffffffc


//--------------------- .text._Z14stencil_kernelPKfPfiiS1_ --------------------------
	.section	.text._Z14stencil_kernelPKfPfiiS1_,"ax",@progbits
	.align	128
        .global         _Z14stencil_kernelPKfPfiiS1_
        .type           _Z14stencil_kernelPKfPfiiS1_,@function
        .size           _Z14stencil_kernelPKfPfiiS1_,(.L_x_1 - _Z14stencil_kernelPKfPfiiS1_)
        .other          _Z14stencil_kernelPKfPfiiS1_,@"STO_CUDA_ENTRY STV_DEFAULT"
_Z14stencil_kernelPKfPfiiS1_:
.text._Z14stencil_kernelPKfPfiiS1_:
[----:B------:R-:W-:Y:S01]  /*0000*/  LDC R1, c[0x0][0x37c] ;  /* 0x0000df00ff017b82 */ /* 0x000fe20000000800 */
[----:B------:R-:W0:Y:S07]  /*0010*/  S2R R7, SR_TID.X ;  /* 0x0000000000077919 */ /* 0x000e2e0000002100 */
[----:B------:R-:W1:Y:S01]  /*0020*/  LDC R4, c[0x0][0x364] ;  /* 0x0000d900ff047b82 */ /* 0x000e620000000800 */
[----:B------:R-:W1:Y:S07]  /*0030*/  S2R R5, SR_TID.Y ;  /* 0x0000000000057919 */ /* 0x000e6e0000002200 */
[----:B------:R-:W0:Y:S08]  /*0040*/  S2UR UR5, SR_CTAID.X ;  /* 0x00000000000579c3 */ /* 0x000e300000002500 */
[----:B------:R-:W0:Y:S08]  /*0050*/  LDC R0, c[0x0][0x360] ;  /* 0x0000d800ff007b82 */ /* 0x000e300000000800 */
[----:B------:R-:W1:Y:S08]  /*0060*/  S2UR UR4, SR_CTAID.Y ;  /* 0x00000000000479c3 */ /* 0x000e700000002600 */
[----:B------:R-:W2:Y:S01]  /*0070*/  LDC.64 R2, c[0x0][0x390] ;  /* 0x0000e400ff027b82 */ /* 0x000ea20000000a00 */
[----:B0-----:R-:W-:-:S02]  /*0080*/  IMAD R0, R0, UR5, R7 ;  /* 0x0000000500007c24 */ /* 0x001fc4000f8e0207 */
[----:B-1----:R-:W-:-:S03]  /*0090*/  IMAD R4, R4, UR4, R5 ;  /* 0x0000000404047c24 */ /* 0x002fc6000f8e0205 */
[----:B------:R-:W-:Y:S02]  /*00a0*/  IADD3 R5, PT, PT, R0, 0x1, RZ ;  /* 0x0000000100057810 */ /* 0x000fe40007ffe0ff */
[----:B--2---:R-:W-:Y:S02]  /*00b0*/  IADD3 R6, PT, PT, R3, -0x1, RZ ;  /* 0xffffffff03067810 */ /* 0x004fe40007ffe0ff */
[----:B------:R-:W-:Y:S02]  /*00c0*/  IADD3 R7, PT, PT, R2, -0x1, RZ ;  /* 0xffffffff02077810 */ /* 0x000fe40007ffe0ff */
[----:B------:R-:W-:Y:S02]  /*00d0*/  IADD3 R2, PT, PT, R4, 0x1, RZ ;  /* 0x0000000104027810 */ /* 0x000fe40007ffe0ff */
[----:B------:R-:W-:-:S04]  /*00e0*/  ISETP.GE.AND P0, PT, R5, R6, PT ;  /* 0x000000060500720c */ /* 0x000fc80003f06270 */
[----:B------:R-:W-:-:S13]  /*00f0*/  ISETP.GE.OR P0, PT, R2, R7, P0 ;  /* 0x000000070200720c */ /* 0x000fda0000706670 */
[----:B------:R-:W-:Y:S05]  /*0100*/  @P0 EXIT ;  /* 0x000000000000094d */ /* 0x000fea0003800000 */
[----:B------:R-:W0:Y:S01]  /*0110*/  LDC.64 R12, c[0x0][0x380] ;  /* 0x0000e000ff0c7b82 */ /* 0x000e220000000a00 */
[----:B------:R-:W1:Y:S01]  /*0120*/  LDCU.64 UR4, c[0x0][0x358] ;  /* 0x00006b00ff0477ac */ /* 0x000e620008000a00 */
[-CC-:B------:R-:W-:Y:S02]  /*0130*/  IMAD R11, R2, R3.reuse, R5.reuse ;  /* 0x00000003020b7224 */ /* 0x180fe400078e0205 */
[----:B------:R-:W-:-:S04]  /*0140*/  IMAD R5, R4, R3, R5 ;  /* 0x0000000304057224 */ /* 0x000fc800078e0205 */
[----:B------:R-:W2:Y:S01]  /*0150*/  LDC.64 R8, c[0x0][0x388] ;  /* 0x0000e200ff087b82 */ /* 0x000ea20000000a00 */
[----:B0-----:R-:W-:-:S04]  /*0160*/  IMAD.WIDE R10, R11, 0x4, R12 ;  /* 0x000000040b0a7825 */ /* 0x001fc800078e020c */
[----:B------:R-:W-:Y:S01]  /*0170*/  IMAD.WIDE R12, R5, 0x4, R12 ;  /* 0x00000004050c7825 */ /* 0x000fe200078e020c */
[----:B-1----:R-:W3:Y:S03]  /*0180*/  LDG.E R2, desc[UR4][R10.64] ;  /* 0x000000040a027981 */ /* 0x002ee6000c1e1900 */
[C---:B------:R-:W-:Y:S01]  /*0190*/  IMAD.WIDE R14, R3.reuse, 0x4, R10 ;  /* 0x00000004030e7825 */ /* 0x040fe200078e020a */
[----:B------:R-:W4:Y:S04]  /*01a0*/  LDG.E R5, desc[UR4][R10.64+-0x4] ;  /* 0xfffffc040a057981 */ /* 0x000f28000c1e1900 */
[----:B------:R-:W3:Y:S04]  /*01b0*/  LDG.E R13, desc[UR4][R12.64] ;  /* 0x000000040c0d7981 */ /* 0x000ee8000c1e1900 */
[----:B------:R-:W5:Y:S04]  /*01c0*/  LDG.E R15, desc[UR4][R14.64] ;  /* 0x000000040e0f7981 */ /* 0x000f68000c1e1900 */
[----:B------:R-:W4:Y:S01]  /*01d0*/  LDG.E R17, desc[UR4][R10.64+0x4] ;  /* 0x000004040a117981 */ /* 0x000f22000c1e1900 */
[----:B------:R-:W0:Y:S01]  /*01e0*/  LDC.64 R6, c[0x0][0x398] ;  /* 0x0000e600ff067b82 */ /* 0x000e220000000a00 */
[----:B------:R-:W-:-:S05]  /*01f0*/  IADD3 R3, PT, PT, R3, -0x2, RZ ;  /* 0xfffffffe03037810 */ /* 0x000fca0007ffe0ff */
[----:B------:R-:W-:-:S04]  /*0200*/  IMAD R3, R4, R3, R0 ;  /* 0x0000000304037224 */ /* 0x000fc800078e0200 */
[----:B--2---:R-:W-:-:S04]  /*0210*/  IMAD.WIDE R8, R3, 0x4, R8 ;  /* 0x0000000403087825 */ /* 0x004fc800078e0208 */
[----:B---3--:R-:W-:-:S04]  /*0220*/  FFMA R2, R2, 4, -R13 ;  /* 0x4080000002027823 */ /* 0x008fc8000000080d */
[----:B-----5:R-:W-:-:S04]  /*0230*/  FADD R2, R2, -R15 ;  /* 0x8000000f02027221 */ /* 0x020fc80000000000 */
[----:B----4-:R-:W-:-:S04]  /*0240*/  FADD R2, R2, -R5 ;  /* 0x8000000502027221 */ /* 0x010fc80000000000 */
[----:B------:R-:W-:-:S04]  /*0250*/  FADD R17, R2, -R17 ;  /* 0x8000001102117221 */ /* 0x000fc80000000000 */
[----:B------:R-:W-:Y:S01]  /*0260*/  FMUL R3, R17, R17 ;  /* 0x0000001111037220 */ /* 0x000fe20000400000 */
[----:B------:R-:W-:Y:S04]  /*0270*/  STG.E desc[UR4][R8.64], R17 ;  /* 0x0000001108007986 */ /* 0x000fe8000c101904 */
[----:B0-----:R-:W-:Y:S01]  /*0280*/  REDG.E.ADD.F32.FTZ.RN.STRONG.GPU desc[UR4][R6.64], R3 ;  /* 0x00000003060079a6 */ /* 0x001fe2000c12f304 */
[----:B------:R-:W-:Y:S05]  /*0290*/  EXIT ;  /* 0x000000000000794d */ /* 0x000fea0003800000 */
.L_x_0:
[----:B------:R-:W-:-:S00]  /*02a0*/  BRA `(.L_x_0) ;  /* 0xfffffffc00fc7947 */ /* 0x000fc0000383ffff */
[----:B------:R-:W-:-:S00]  /*02b0*/  NOP ;  /* 0x0000000000007918 */ /* 0x000fc00000000000 */
        /* <DEDUP_REMOVED lines=12> */
.L_x_1:


//--------------------- .nv.shared.reserved.0     --------------------------
	.section	.nv.shared.reserved.0,"aw",@nobits
	.weak		__nv_reservedSMEM_offset_0_alias
	.size		__nv_reservedSMEM_offset_0_alias, 0, 64
	.other		__nv_reservedSMEM_offset_0_alias,@"STO_CUDA_RESERVED_SHARED STV_DEFAULT"
__nv_reservedSMEM_offset_0_alias:
	.zero		0
	.zero		64


//--------------------- .nv.constant0._Z14stencil_kernelPKfPfiiS1_ --------------------------
	.section	.nv.constant0._Z14stencil_kernelPKfPfiiS1_,"a",@progbits
	.sectionflags	@""
	.align	4
.nv.constant0._Z14stencil_kernelPKfPfiiS1_:
	.zero		928


//--------------------- SYMBOLS --------------------------

	.type		.nv.reservedSmem.offset0,@object
	.size		.nv.reservedSmem.offset0,0x4
